//
// Generated by NVIDIA NVVM Compiler
//
// Compiler Build ID: CL-36424714
// Cuda compilation tools, release 13.0, V13.0.88
// Based on NVVM 20.0.0
//

.version 9.0
.target sm_100
.address_size 64

	// .globl	_Z15gpu_matrix_multPfS_S_i

.visible .entry _Z15gpu_matrix_multPfS_S_i(
	.param .u64 .ptr .align 1 _Z15gpu_matrix_multPfS_S_i_param_0,
	.param .u64 .ptr .align 1 _Z15gpu_matrix_multPfS_S_i_param_1,
	.param .u64 .ptr .align 1 _Z15gpu_matrix_multPfS_S_i_param_2,
	.param .u32 _Z15gpu_matrix_multPfS_S_i_param_3
)
{
	.reg .pred 	%p<10>;
	.reg .b32 	%r<40>;
	.reg .b32 	%f<67>;
	.reg .b64 	%rd<67>;

	ld.param.u64 	%rd14, [_Z15gpu_matrix_multPfS_S_i_param_0];
	ld.param.u64 	%rd15, [_Z15gpu_matrix_multPfS_S_i_param_1];
	ld.param.u32 	%r18, [_Z15gpu_matrix_multPfS_S_i_param_3];
	cvta.to.global.u64 	%rd1, %rd15;
	cvta.to.global.u64 	%rd2, %rd14;
	mov.u32 	%r19, %ctaid.y;
	mov.u32 	%r20, %ntid.y;
	mov.u32 	%r21, %tid.y;
	mad.lo.s32 	%r1, %r19, %r20, %r21;
	mov.u32 	%r22, %ctaid.x;
	mov.u32 	%r23, %ntid.x;
	mov.u32 	%r24, %tid.x;
	mad.lo.s32 	%r2, %r22, %r23, %r24;
	max.s32 	%r25, %r1, %r2;
	setp.ge.s32 	%p1, %r25, %r18;
	@%p1 bra 	$L__BB0_13;
	mul.lo.s32 	%r3, %r18, %r1;
	and.b32  	%r4, %r18, 7;
	setp.lt.u32 	%p2, %r18, 8;
	mov.f32 	%f66, 0f00000000;
	mov.b32 	%r38, 0;
	@%p2 bra 	$L__BB0_4;
	and.b32  	%r38, %r18, 2147483640;
	neg.s32 	%r36, %r38;
	mul.wide.s32 	%rd16, %r18, 4;
	add.s64 	%rd3, %rd1, %rd16;
	shl.b32 	%r7, %r18, 3;
	mul.wide.s32 	%rd17, %r18, 8;
	add.s64 	%rd4, %rd1, %rd17;
	mul.wide.s32 	%rd18, %r18, 12;
	add.s64 	%rd5, %rd1, %rd18;
	mul.wide.s32 	%rd19, %r18, 16;
	add.s64 	%rd6, %rd1, %rd19;
	mul.wide.s32 	%rd20, %r18, 20;
	add.s64 	%rd7, %rd1, %rd20;
	mul.wide.s32 	%rd21, %r18, 24;
	add.s64 	%rd8, %rd1, %rd21;
	mul.wide.s32 	%rd22, %r18, 28;
	add.s64 	%rd9, %rd1, %rd22;
	mul.wide.u32 	%rd23, %r3, 4;
	add.s64 	%rd24, %rd23, %rd2;
	add.s64 	%rd66, %rd24, 16;
	mov.f32 	%f66, 0f00000000;
	mov.u32 	%r35, %r2;
$L__BB0_3:
	.pragma "nounroll";
	mul.wide.s32 	%rd25, %r35, 4;
	add.s64 	%rd26, %rd3, %rd25;
	add.s64 	%rd27, %rd4, %rd25;
	add.s64 	%rd28, %rd5, %rd25;
	add.s64 	%rd29, %rd6, %rd25;
	add.s64 	%rd30, %rd7, %rd25;
	add.s64 	%rd31, %rd8, %rd25;
	add.s64 	%rd32, %rd9, %rd25;
	add.s64 	%rd33, %rd1, %rd25;
	ld.global.f32 	%f16, [%rd66+-16];
	ld.global.f32 	%f17, [%rd33];
	fma.rn.f32 	%f18, %f16, %f17, %f66;
	ld.global.f32 	%f19, [%rd66+-12];
	ld.global.f32 	%f20, [%rd26];
	fma.rn.f32 	%f21, %f19, %f20, %f18;
	ld.global.f32 	%f22, [%rd66+-8];
	ld.global.f32 	%f23, [%rd27];
	fma.rn.f32 	%f24, %f22, %f23, %f21;
	ld.global.f32 	%f25, [%rd66+-4];
	ld.global.f32 	%f26, [%rd28];
	fma.rn.f32 	%f27, %f25, %f26, %f24;
	ld.global.f32 	%f28, [%rd66];
	ld.global.f32 	%f29, [%rd29];
	fma.rn.f32 	%f30, %f28, %f29, %f27;
	ld.global.f32 	%f31, [%rd66+4];
	ld.global.f32 	%f32, [%rd30];
	fma.rn.f32 	%f33, %f31, %f32, %f30;
	ld.global.f32 	%f34, [%rd66+8];
	ld.global.f32 	%f35, [%rd31];
	fma.rn.f32 	%f36, %f34, %f35, %f33;
	ld.global.f32 	%f37, [%rd66+12];
	ld.global.f32 	%f38, [%rd32];
	fma.rn.f32 	%f66, %f37, %f38, %f36;
	add.s32 	%r36, %r36, 8;
	add.s32 	%r35, %r35, %r7;
	add.s64 	%rd66, %rd66, 32;
	setp.ne.s32 	%p3, %r36, 0;
	@%p3 bra 	$L__BB0_3;
$L__BB0_4:
	setp.eq.s32 	%p4, %r4, 0;
	@%p4 bra 	$L__BB0_12;
	and.b32  	%r13, %r18, 3;
	setp.lt.u32 	%p5, %r4, 4;
	@%p5 bra 	$L__BB0_7;
	add.s32 	%r27, %r38, %r3;
	mul.wide.u32 	%rd34, %r27, 4;
	add.s64 	%rd35, %rd2, %rd34;
	ld.global.f32 	%f40, [%rd35];
	mad.lo.s32 	%r28, %r38, %r18, %r2;
	mul.wide.s32 	%rd36, %r28, 4;
	add.s64 	%rd37, %rd1, %rd36;
	ld.global.f32 	%f41, [%rd37];
	fma.rn.f32 	%f42, %f40, %f41, %f66;
	cvt.u64.u32 	%rd38, %r3;
	cvt.u64.u32 	%rd39, %r38;
	add.s64 	%rd40, %rd39, %rd38;
	shl.b64 	%rd41, %rd40, 2;
	add.s64 	%rd42, %rd2, %rd41;
	ld.global.f32 	%f43, [%rd42+4];
	mul.wide.s32 	%rd43, %r18, 4;
	add.s64 	%rd44, %rd37, %rd43;
	ld.global.f32 	%f44, [%rd44];
	fma.rn.f32 	%f45, %f43, %f44, %f42;
	ld.global.f32 	%f46, [%rd42+8];
	add.s64 	%rd45, %rd44, %rd43;
	ld.global.f32 	%f47, [%rd45];
	fma.rn.f32 	%f48, %f46, %f47, %f45;
	ld.global.f32 	%f49, [%rd42+12];
	add.s64 	%rd46, %rd45, %rd43;
	ld.global.f32 	%f50, [%rd46];
	fma.rn.f32 	%f66, %f49, %f50, %f48;
	add.s32 	%r38, %r38, 4;
$L__BB0_7:
	setp.eq.s32 	%p6, %r13, 0;
	@%p6 bra 	$L__BB0_12;
	setp.eq.s32 	%p7, %r13, 1;
	@%p7 bra 	$L__BB0_10;
	add.s32 	%r29, %r38, %r3;
	mul.wide.u32 	%rd47, %r29, 4;
	add.s64 	%rd48, %rd2, %rd47;
	ld.global.f32 	%f52, [%rd48];
	mad.lo.s32 	%r30, %r38, %r18, %r2;
	mul.wide.s32 	%rd49, %r30, 4;
	add.s64 	%rd50, %rd1, %rd49;
	ld.global.f32 	%f53, [%rd50];
	fma.rn.f32 	%f54, %f52, %f53, %f66;
	cvt.u64.u32 	%rd51, %r3;
	cvt.u64.u32 	%rd52, %r38;
	add.s64 	%rd53, %rd52, %rd51;
	shl.b64 	%rd54, %rd53, 2;
	add.s64 	%rd55, %rd2, %rd54;
	ld.global.f32 	%f55, [%rd55+4];
	mul.wide.s32 	%rd56, %r18, 4;
	add.s64 	%rd57, %rd50, %rd56;
	ld.global.f32 	%f56, [%rd57];
	fma.rn.f32 	%f66, %f55, %f56, %f54;
	add.s32 	%r38, %r38, 2;
$L__BB0_10:
	and.b32  	%r31, %r18, 1;
	setp.eq.b32 	%p8, %r31, 1;
	not.pred 	%p9, %p8;
	@%p9 bra 	$L__BB0_12;
	add.s32 	%r32, %r38, %r3;
	mul.wide.u32 	%rd58, %r32, 4;
	add.s64 	%rd59, %rd2, %rd58;
	ld.global.f32 	%f57, [%rd59];
	mad.lo.s32 	%r33, %r38, %r18, %r2;
	mul.wide.s32 	%rd60, %r33, 4;
	add.s64 	%rd61, %rd1, %rd60;
	ld.global.f32 	%f58, [%rd61];
	fma.rn.f32 	%f66, %f57, %f58, %f66;
$L__BB0_12:
	ld.param.u64 	%rd65, [_Z15gpu_matrix_multPfS_S_i_param_2];
	add.s32 	%r34, %r3, %r2;
	cvta.to.global.u64 	%rd62, %rd65;
	mul.wide.s32 	%rd63, %r34, 4;
	add.s64 	%rd64, %rd62, %rd63;
	st.global.f32 	[%rd64], %f66;
$L__BB0_13:
	ret;

}


// ===== COMPILED SASS (sm_100) =====

	.target	sm_100

	.elftype	@"ET_EXEC"


//--------------------- .note.nv.tkinfo           --------------------------
	.section	.note.nv.tkinfo,"",@"SHT_NOTE"
	.sectionflags	@"SHF_NOTE_NV_TKINFO"
	.tkinfo
        /*0018*/ 	.word	0x00000002
        /*0030*/ 	.string	""
        /*0030*/ 	.string	"ptxas"
        /*0030*/ 	.string	"Cuda compilation tools, release 13.0, V13.0.88"
        /*0030*/ 	.string	"Build cuda_13.0.r13.0/compiler.36424714_0"
        /*0030*/ 	.string	"-arch sm_100 -m 64 "



//--------------------- .note.nv.cuinfo           --------------------------
	.section	.note.nv.cuinfo,"",@"SHT_NOTE"
	.sectionflags	@"SHF_NOTE_NV_CUINFO"
        /*0018*/ 	.short	0x0002
        /*001a*/ 	.short	0x0064
        /*001c*/ 	.short	0x0082
	.zero		2


//--------------------- .nv.info                  --------------------------
	.section	.nv.info,"",@"SHT_CUDA_INFO"
	.align	4


	//----- nvinfo : EIATTR_REGCOUNT
	.align		4
        /*0000*/ 	.byte	0x04, 0x2f
        /*0002*/ 	.short	(.L_1 - .L_0)
	.align		4
.L_0:
        /*0004*/ 	.word	index@(_Z15gpu_matrix_multPfS_S_i)
        /*0008*/ 	.word	0x0000001e


	//----- nvinfo : EIATTR_FRAME_SIZE
	.align		4
.L_1:
        /*000c*/ 	.byte	0x04, 0x11
        /*000e*/ 	.short	(.L_3 - .L_2)
	.align		4
.L_2:
        /*0010*/ 	.word	index@(_Z15gpu_matrix_multPfS_S_i)
        /*0014*/ 	.word	0x00000000


	//----- nvinfo : EIATTR_MIN_STACK_SIZE
	.align		4
.L_3:
        /*0018*/ 	.byte	0x04, 0x12
        /*001a*/ 	.short	(.L_5 - .L_4)
	.align		4
.L_4:
        /*001c*/ 	.word	index@(_Z15gpu_matrix_multPfS_S_i)
        /*0020*/ 	.word	0x00000000
.L_5:


//--------------------- .nv.compat                --------------------------
	.section	.nv.compat,"",@"SHT_CUDA_COMPAT_INFO"
	.align	4
        /*0000*/ 	.byte	0x02, 0x09, 0x00, 0x00, 0x02, 0x02, 0x01, 0x00, 0x02, 0x05, 0x05, 0x00, 0x03, 0x07, 0x01, 0x01
        /*0010*/ 	.byte	0x02, 0x03, 0x00, 0x00, 0x02, 0x06, 0x01, 0x00, 0x04, 0x0b, 0x08, 0x00, 0x09, 0x00, 0x00, 0x00
        /*0020*/ 	.byte	0x00, 0x00, 0x00, 0x00


//--------------------- .nv.info._Z15gpu_matrix_multPfS_S_i --------------------------
	.section	.nv.info._Z15gpu_matrix_multPfS_S_i,"",@"SHT_CUDA_INFO"
	.sectionflags	@""
	.align	4


	//----- nvinfo : EIATTR_CUDA_API_VERSION
	.align		4
        /*0000*/ 	.byte	0x04, 0x37
        /*0002*/ 	.short	(.L_7 - .L_6)
.L_6:
        /*0004*/ 	.word	0x00000082


	//----- nvinfo : EIATTR_KPARAM_INFO
	.align		4
.L_7:
        /*0008*/ 	.byte	0x04, 0x17
        /*000a*/ 	.short	(.L_9 - .L_8)
.L_8:
        /*000c*/ 	.word	0x00000000
        /*0010*/ 	.short	0x0003
        /*0012*/ 	.short	0x0018
        /*0014*/ 	.byte	0x00, 0xf0, 0x11, 0x00


	//----- nvinfo : EIATTR_KPARAM_INFO
	.align		4
.L_9:
        /*0018*/ 	.byte	0x04, 0x17
        /*001a*/ 	.short	(.L_11 - .L_10)
.L_10:
        /*001c*/ 	.word	0x00000000
        /*0020*/ 	.short	0x0002
        /*0022*/ 	.short	0x0010
        /*0024*/ 	.byte	0x00, 0xf5, 0x21, 0x00


	//----- nvinfo : EIATTR_KPARAM_INFO
	.align		4
.L_11:
        /*0028*/ 	.byte	0x04, 0x17
        /*002a*/ 	.short	(.L_13 - .L_12)
.L_12:
        /*002c*/ 	.word	0x00000000
        /*0030*/ 	.short	0x0001
        /*0032*/ 	.short	0x0008
        /*0034*/ 	.byte	0x00, 0xf5, 0x21, 0x00


	//----- nvinfo : EIATTR_KPARAM_INFO
	.align		4
.L_13:
        /*0038*/ 	.byte	0x04, 0x17
        /*003a*/ 	.short	(.L_15 - .L_14)
.L_14:
        /*003c*/ 	.word	0x00000000
        /*0040*/ 	.short	0x0000
        /*0042*/ 	.short	0x0000
        /*0044*/ 	.byte	0x00, 0xf5, 0x21, 0x00


	//----- nvinfo : EIATTR_SPARSE_MMA_MASK
	.align		4
.L_15:
        /*0048*/ 	.byte	0x03, 0x50
        /*004a*/ 	.short	0x0000


	//----- nvinfo : EIATTR_MAXREG_COUNT
	.align		4
        /*004c*/ 	.byte	0x03, 0x1b
        /*004e*/ 	.short	0x00ff


	//----- nvinfo : EIATTR_MERCURY_ISA_VERSION
	.align		4
        /*0050*/ 	.byte	0x03, 0x5f
        /*0052*/ 	.short	0x0101


	//----- nvinfo : EIATTR_VRC_CTA_INIT_COUNT
	.align		4
        /*0054*/ 	.byte	0x02, 0x4a
	.zero		1
	.zero		1


	//----- nvinfo : EIATTR_EXIT_INSTR_OFFSETS
	.align		4
        /*0058*/ 	.byte	0x04, 0x1c
        /*005a*/ 	.short	(.L_17 - .L_16)


	//   ....[0]....
.L_16:
        /*005c*/ 	.word	0x000000c0


	//   ....[1]....
        /*0060*/ 	.word	0x00000a90


	//----- nvinfo : EIATTR_CBANK_PARAM_SIZE
	.align		4
.L_17:
        /*0064*/ 	.byte	0x03, 0x19
        /*0066*/ 	.short	0x001c


	//----- nvinfo : EIATTR_PARAM_CBANK
	.align		4
        /*0068*/ 	.byte	0x04, 0x0a
        /*006a*/ 	.short	(.L_19 - .L_18)
	.align		4
.L_18:
        /*006c*/ 	.word	index@(.nv.constant0._Z15gpu_matrix_multPfS_S_i)
        /*0070*/ 	.short	0x0380
        /*0072*/ 	.short	0x001c


	//----- nvinfo : EIATTR_SW_WAR
	.align		4
.L_19:
        /*0074*/ 	.byte	0x04, 0x36
        /*0076*/ 	.short	(.L_21 - .L_20)
.L_20:
        /*0078*/ 	.word	0x00000008
.L_21:


//--------------------- .nv.callgraph             --------------------------
	.section	.nv.callgraph,"",@"SHT_CUDA_CALLGRAPH"
	.align	4
	.sectionentsize	8
	.align		4
        /*0000*/ 	.word	0x00000000
	.align		4
        /*0004*/ 	.word	0xffffffff
	.align		4
        /*0008*/ 	.word	0x00000000
	.align		4
        /*000c*/ 	.word	0xfffffffe
	.align		4
        /*0010*/ 	.word	0x00000000
	.align		4
        /*0014*/ 	.word	0xfffffffd
	.align		4
        /*0018*/ 	.word	0x00000000
	.align		4
        /*001c*/ 	.word	0xfffffffc


//--------------------- .text._Z15gpu_matrix_multPfS_S_i --------------------------
	.section	.text._Z15gpu_matrix_multPfS_S_i,"ax",@progbits
	.align	128
        .global         _Z15gpu_matrix_multPfS_S_i
        .type           _Z15gpu_matrix_multPfS_S_i,@function
        .size           _Z15gpu_matrix_multPfS_S_i,(.L_x_5 - _Z15gpu_matrix_multPfS_S_i)
        .other          _Z15gpu_matrix_multPfS_S_i,@"STO_CUDA_ENTRY STV_DEFAULT"
_Z15gpu_matrix_multPfS_S_i:
.text._Z15gpu_matrix_multPfS_S_i:
[----:B------:R-:W-:Y:S01]  /*0000*/  LDC R1, c[0x0][0x37c] ;  /* 0x0000df00ff017b82 */ /* 0x000fe20000000800 */
[----:B------:R-:W0:Y:S07]  /*0010*/  S2R R0, SR_TID.Y ;  /* 0x0000000000007919 */ /* 0x000e2e0000002200 */
[----:B------:R-:W0:Y:S01]  /*0020*/  S2UR UR4, SR_CTAID.Y ;  /* 0x00000000000479c3 */ /* 0x000e220000002600 */
[----:B------:R-:W1:Y:S01]  /*0030*/  LDCU UR20, c[0x0][0x398] ;  /* 0x00007300ff1477ac */ /* 0x000e620008000800 */
[----:B------:R-:W2:Y:S06]  /*0040*/  S2R R3, SR_TID.X ;  /* 0x0000000000037919 */ /* 0x000eac0000002100 */
[----:B------:R-:W0:Y:S08]  /*0050*/  LDC R13, c[0x0][0x364] ;  /* 0x0000d900ff0d7b82 */ /* 0x000e300000000800 */
[----:B------:R-:W2:Y:S08]  /*0060*/  S2UR UR5, SR_CTAID.X ;  /* 0x00000000000579c3 */ /* 0x000eb00000002500 */
[----:B------:R-:W2:Y:S01]  /*0070*/  LDC R2, c[0x0][0x360] ;  /* 0x0000d800ff027b82 */ /* 0x000ea20000000800 */
[----:B0-----:R-:W-:-:S02]  /*0080*/  IMAD R13, R13, UR4, R0 ;  /* 0x000000040d0d7c24 */ /* 0x001fc4000f8e0200 */
[----:B--2---:R-:W-:-:S05]  /*0090*/  IMAD R0, R2, UR5, R3 ;  /* 0x0000000502007c24 */ /* 0x004fca000f8e0203 */
[----:B------:R-:W-:-:S04]  /*00a0*/  VIMNMX R2, PT, PT, R13, R0, !PT ;  /* 0x000000000d027248 */ /* 0x000fc80007fe0100 */
[----:B-1----:R-:W-:-:S13]  /*00b0*/  ISETP.GE.AND P0, PT, R2, UR20, PT ;  /* 0x0000001402007c0c */ /* 0x002fda000bf06270 */
[----:B------:R-:W-:Y:S05]  /*00c0*/  @P0 EXIT ;  /* 0x000000000000094d */ /* 0x000fea0003800000 */
[----:B------:R-:W-:Y:S01]  /*00d0*/  UISETP.GE.U32.AND UP0, UPT, UR20, 0x8, UPT ;  /* 0x000000081400788c */ /* 0x000fe2000bf06070 */
[----:B------:R-:W-:Y:S02]  /*00e0*/  HFMA2 R12, -RZ, RZ, 0, 0 ;  /* 0x00000000ff0c7431 */ /* 0x000fe400000001ff */
[----:B------:R-:W-:Y:S01]  /*00f0*/  IMAD R13, R13, UR20, RZ ;  /* 0x000000140d0d7c24 */ /* 0x000fe2000f8e02ff */
[----:B------:R-:W-:Y:S01]  /*0100*/  UMOV UR4, URZ ;  /* 0x000000ff00047c82 */ /* 0x000fe20008000000 */
[----:B------:R-:W0:Y:S04]  /*0110*/  LDCU.64 UR18, c[0x0][0x358] ;  /* 0x00006b00ff1277ac */ /* 0x000e280008000a00 */
[----:B------:R-:W-:Y:S05]  /*0120*/  BRA.U !UP0, `(.L_x_0) ;  /* 0x0000000508047547 */ /* 0x000fea000b800000 */
[----:B------:R-:W1:Y:S01]  /*0130*/  LDCU.128 UR24, c[0x0][0x380] ;  /* 0x00007000ff1877ac */ /* 0x000e620008000c00 */
[----:B------:R-:W-:Y:S02]  /*0140*/  MOV R12, RZ ;  /* 0x000000ff000c7202 */ /* 0x000fe40000000f00 */
[----:B------:R-:W-:Y:S01]  /*0150*/  MOV R14, R0 ;  /* 0x00000000000e7202 */ /* 0x000fe20000000f00 */
[----:B------:R-:W-:-:S04]  /*0160*/  ULOP3.LUT UR4, UR20, 0x7ffffff8, URZ, 0xc0, !UPT ;  /* 0x7ffffff814047892 */ /* 0x000fc8000f8ec0ff */
[----:B------:R-:W-:Y:S01]  /*0170*/  UIADD3 UR5, UPT, UPT, -UR4, URZ, URZ ;  /* 0x000000ff04057290 */ /* 0x000fe2000fffe1ff */
[----:B-1----:R-:W-:Y:S01]  /*0180*/  MOV R2, UR24 ;  /* 0x0000001800027c02 */ /* 0x002fe20008000f00 */
[----:B------:R-:W-:Y:S01]  /*0190*/  UIMAD.WIDE UR6, UR20, 0x8, UR26 ;  /* 0x00000008140678a5 */ /* 0x000fe2000f8e021a */
[----:B------:R-:W-:Y:S01]  /*01a0*/  MOV R3, UR25 ;  /* 0x0000001900037c02 */ /* 0x000fe20008000f00 */
[----:B------:R-:W-:Y:S02]  /*01b0*/  UIMAD.WIDE UR8, UR20, 0xc, UR26 ;  /* 0x0000000c140878a5 */ /* 0x000fe4000f8e021a */
[----:B------:R-:W-:Y:S01]  /*01c0*/  UIMAD.WIDE UR10, UR20, 0x10, UR26 ;  /* 0x00000010140a78a5 */ /* 0x000fe2000f8e021a */
[----:B------:R-:W-:Y:S01]  /*01d0*/  IMAD.WIDE.U32 R2, R13, 0x4, R2 ;  /* 0x000000040d027825 */ /* 0x000fe200078e0002 */
[----:B------:R-:W-:Y:S02]  /*01e0*/  UIMAD.WIDE UR12, UR20, 0x14, UR26 ;  /* 0x00000014140c78a5 */ /* 0x000fe4000f8e021a */
[----:B------:R-:W-:Y:S01]  /*01f0*/  UIMAD.WIDE UR14, UR20, 0x18, UR26 ;  /* 0x00000018140e78a5 */ /* 0x000fe2000f8e021a */
[----:B------:R-:W-:Y:S01]  /*0200*/  IADD3 R2, P0, PT, R2, 0x10, RZ ;  /* 0x0000001002027810 */ /* 0x000fe20007f1e0ff */
[----:B------:R-:W-:-:S03]  /*0210*/  UIMAD.WIDE UR16, UR20, 0x1c, UR26 ;  /* 0x0000001c141078a5 */ /* 0x000fc6000f8e021a */
[----:B------:R-:W-:-:S09]  /*0220*/  IADD3.X R3, PT, PT, RZ, R3, RZ, P0, !PT ;  /* 0x00000003ff037210 */ /* 0x000fd200007fe4ff */
.L_x_1:
[----:B------:R-:W-:Y:S01]  /*0230*/  UIMAD.WIDE UR22, UR20, 0x4, UR26 ;  /* 0x00000004141678a5 */ /* 0x000fe2000f8e021a */
[----:B------:R-:W-:Y:S02]  /*0240*/  IMAD.MOV.U32 R23, RZ, RZ, 0x4 ;  /* 0x00000004ff177424 */ /* 0x000fe400078e00ff */
[----:B------:R-:W-:Y:S01]  /*0250*/  HFMA2 R11, -RZ, RZ, 0, 2.384185791015625e-07 ;  /* 0x00000004ff0b7431 */ /* 0x000fe200000001ff */
[----:B------:R-:W-:Y:S01]  /*0260*/  MOV R25, 0x4 ;  /* 0x0000000400197802 */ /* 0x000fe20000000f00 */
[----:B0-----:R-:W2:Y:S01]  /*0270*/  LDG.E R21, desc[UR18][R2.64+-0x10] ;  /* 0xfffff01202157981 */ /* 0x001ea2000c1e1900 */
[C---:B------:R-:W-:Y:S01]  /*0280*/  IMAD.WIDE R22, R14.reuse, R23, UR26 ;  /* 0x0000001a0e167e25 */ /* 0x040fe2000f8e0217 */
[----:B------:R-:W-:Y:S02]  /*0290*/  MOV R8, UR22 ;  /* 0x0000001600087c02 */ /* 0x000fe40008000f00 */
[----:B------:R-:W-:Y:S01]  /*02a0*/  MOV R9, UR23 ;  /* 0x0000001700097c02 */ /* 0x000fe20008000f00 */
[----:B------:R-:W3:Y:S02]  /*02b0*/  LDG.E R19, desc[UR18][R2.64+-0xc] ;  /* 0xfffff41202137981 */ /* 0x000ee4000c1e1900 */
[----:B------:R-:W-:-:S02]  /*02c0*/  IMAD.WIDE R8, R14, 0x4, R8 ;  /* 0x000000040e087825 */ /* 0x000fc400078e0208 */
[----:B------:R-:W2:Y:S01]  /*02d0*/  LDG.E R22, desc[UR18][R22.64] ;  /* 0x0000001216167981 */ /* 0x000ea2000c1e1900 */
[----:B------:R-:W-:Y:S01]  /*02e0*/  MOV R5, 0x4 ;  /* 0x0000000400057802 */ /* 0x000fe20000000f00 */
[C---:B------:R-:W-:Y:S02]  /*02f0*/  IMAD.WIDE R24, R14.reuse, R25, UR6 ;  /* 0x000000060e187e25 */ /* 0x040fe4000f8e0219 */
[----:B------:R0:W3:Y:S02]  /*0300*/  LDG.E R20, desc[UR18][R8.64] ;  /* 0x0000001208147981 */ /* 0x0000e4000c1e1900 */
[----:B------:R-:W-:Y:S02]  /*0310*/  IMAD.WIDE R10, R14, R11, UR8 ;  /* 0x000000080e0a7e25 */ /* 0x000fe4000f8e020b */
[----:B------:R-:W4:Y:S04]  /*0320*/  LDG.E R18, desc[UR18][R24.64] ;  /* 0x0000001218127981 */ /* 0x000f28000c1e1900 */
[----:B------:R-:W4:Y:S01]  /*0330*/  LDG.E R17, desc[UR18][R2.64+-0x8] ;  /* 0xfffff81202117981 */ /* 0x000f22000c1e1900 */
[----:B0-----:R-:W-:-:S02]  /*0340*/  HFMA2 R9, -RZ, RZ, 0, 2.384185791015625e-07 ;  /* 0x00000004ff097431 */ /* 0x001fc400000001ff */
[----:B------:R-:W-:Y:S01]  /*0350*/  IMAD.MOV.U32 R7, RZ, RZ, 0x4 ;  /* 0x00000004ff077424 */ /* 0x000fe200078e00ff */
[----:B------:R0:W5:Y:S01]  /*0360*/  LDG.E R16, desc[UR18][R10.64] ;  /* 0x000000120a107981 */ /* 0x000162000c1e1900 */
[----:B------:R-:W-:-:S03]  /*0370*/  IMAD.WIDE R4, R14, R5, UR10 ;  /* 0x0000000a0e047e25 */ /* 0x000fc6000f8e0205 */
[----:B------:R-:W5:Y:S01]  /*0380*/  LDG.E R15, desc[UR18][R2.64+-0x4] ;  /* 0xfffffc12020f7981 */ /* 0x000f62000c1e1900 */
[C---:B------:R-:W-:Y:S01]  /*0390*/  IMAD.WIDE R6, R14.reuse, R7, UR12 ;  /* 0x0000000c0e067e25 */ /* 0x040fe2000f8e0207 */
[----:B------:R-:W-:Y:S02]  /*03a0*/  MOV R27, 0x4 ;  /* 0x00000004001b7802 */ /* 0x000fe40000000f00 */
[----:B------:R1:W5:Y:S01]  /*03b0*/  LDG.E R4, desc[UR18][R4.64] ;  /* 0x0000001204047981 */ /* 0x000362000c1e1900 */
[----:B------:R-:W-:-:S03]  /*03c0*/  IMAD.WIDE R8, R14, R9, UR14 ;  /* 0x0000000e0e087e25 */ /* 0x000fc6000f8e0209 */
[----:B------:R-:W5:Y:S01]  /*03d0*/  LDG.E R23, desc[UR18][R2.64] ;  /* 0x0000001202177981 */ /* 0x000f62000c1e1900 */
[----:B0-----:R-:W-:-:S03]  /*03e0*/  IMAD.WIDE R10, R14, R27, UR16 ;  /* 0x000000100e0a7e25 */ /* 0x001fc6000f8e021b */
[----:B------:R-:W5:Y:S04]  /*03f0*/  LDG.E R7, desc[UR18][R6.64] ;  /* 0x0000001206077981 */ /* 0x000f68000c1e1900 */
[----:B------:R-:W5:Y:S04]  /*0400*/  LDG.E R24, desc[UR18][R2.64+0x4] ;  /* 0x0000041202187981 */ /* 0x000f68000c1e1900 */
[----:B------:R-:W5:Y:S04]  /*0410*/  LDG.E R8, desc[UR18][R8.64] ;  /* 0x0000001208087981 */ /* 0x000f68000c1e1900 */
[----:B------:R-:W5:Y:S04]  /*0420*/  LDG.E R25, desc[UR18][R2.64+0x8] ;  /* 0x0000081202197981 */ /* 0x000f68000c1e1900 */
[----:B------:R-:W5:Y:S04]  /*0430*/  LDG.E R10, desc[UR18][R10.64] ;  /* 0x000000120a0a7981 */ /* 0x000f68000c1e1900 */
[----:B------:R0:W5:Y:S01]  /*0440*/  LDG.E R27, desc[UR18][R2.64+0xc] ;  /* 0x00000c12021b7981 */ /* 0x000162000c1e1900 */
[----:B------:R-:W-:-:S04]  /*0450*/  UIADD3 UR5, UPT, UPT, UR5, 0x8, URZ ;  /* 0x0000000805057890 */ /* 0x000fc8000fffe0ff */
[----:B------:R-:W-:Y:S01]  /*0460*/  UISETP.NE.AND UP0, UPT, UR5, URZ, UPT ;  /* 0x000000ff0500728c */ /* 0x000fe2000bf05270 */
[----:B-1----:R-:W-:Y:S02]  /*0470*/  MOV R5, UR20 ;  /* 0x0000001400057c02 */ /* 0x002fe40008000f00 */
[----:B0-----:R-:W-:Y:S02]  /*0480*/  IADD3 R2, P0, PT, R2, 0x20, RZ ;  /* 0x0000002002027810 */ /* 0x001fe40007f1e0ff */
[----:B------:R-:W-:Y:S02]  /*0490*/  LEA R14, R5, R14, 0x3 ;  /* 0x0000000e050e7211 */ /* 0x000fe400078e18ff */
[----:B------:R-:W-:Y:S01]  /*04a0*/  IADD3.X R3, PT, PT, RZ, R3, RZ, P0, !PT ;  /* 0x00000003ff037210 */ /* 0x000fe200007fe4ff */
[----:B--2---:R-:W-:-:S04]  /*04b0*/  FFMA R22, R21, R22, R12 ;  /* 0x0000001615167223 */ /* 0x004fc8000000000c */
[----:B---3--:R-:W-:-:S04]  /*04c0*/  FFMA R20, R19, R20, R22 ;  /* 0x0000001413147223 */ /* 0x008fc80000000016 */
[----:B----4-:R-:W-:-:S04]  /*04d0*/  FFMA R18, R17, R18, R20 ;  /* 0x0000001211127223 */ /* 0x010fc80000000014 */
[----:B-----5:R-:W-:-:S04]  /*04e0*/  FFMA R16, R15, R16, R18 ;  /* 0x000000100f107223 */ /* 0x020fc80000000012 */
[----:B------:R-:W-:-:S04]  /*04f0*/  FFMA R23, R23, R4, R16 ;  /* 0x0000000417177223 */ /* 0x000fc80000000010 */
[----:B------:R-:W-:-:S04]  /*0500*/  FFMA R24, R24, R7, R23 ;  /* 0x0000000718187223 */ /* 0x000fc80000000017 */
[----:B------:R-:W-:-:S04]  /*0510*/  FFMA R8, R25, R8, R24 ;  /* 0x0000000819087223 */ /* 0x000fc80000000018 */
[----:B------:R-:W-:Y:S01]  /*0520*/  FFMA R12, R27, R10, R8 ;  /* 0x0000000a1b0c7223 */ /* 0x000fe20000000008 */
[----:B------:R-:W-:Y:S06]  /*0530*/  BRA.U UP0, `(.L_x_1) ;  /* 0xfffffffd003c7547 */ /* 0x000fec000b83ffff */
.L_x_0:
[----:B------:R-:W-:-:S04]  /*0540*/  ULOP3.LUT UR6, UR20, 0x7, URZ, 0xc0, !UPT ;  /* 0x0000000714067892 */ /* 0x000fc8000f8ec0ff */
[----:B------:R-:W-:-:S09]  /*0550*/  UISETP.NE.AND UP0, UPT, UR6, URZ, UPT ;  /* 0x000000ff0600728c */ /* 0x000fd2000bf05270 */
[----:B------:R-:W-:Y:S05]  /*0560*/  BRA.U !UP0, `(.L_x_2) ;  /* 0x0000000508387547 */ /* 0x000fea000b800000 */
[----:B------:R-:W-:Y:S02]  /*0570*/  UISETP.GE.U32.AND UP0, UPT, UR6, 0x4, UPT ;  /* 0x000000040600788c */ /* 0x000fe4000bf06070 */
[----:B------:R-:W-:-:S04]  /*0580*/  ULOP3.LUT UR5, UR20, 0x3, URZ, 0xc0, !UPT ;  /* 0x0000000314057892 */ /* 0x000fc8000f8ec0ff */
[----:B------:R-:W-:-:S03]  /*0590*/  UISETP.NE.AND UP1, UPT, UR5, URZ, UPT ;  /* 0x000000ff0500728c */ /* 0x000fc6000bf25270 */
[----:B------:R-:W-:Y:S08]  /*05a0*/  BRA.U !UP0, `(.L_x_3) ;  /* 0x00000001087c7547 */ /* 0x000ff0000b800000 */
[----:B------:R-:W1:Y:S01]  /*05b0*/  LDC.64 R6, c[0x0][0x388] ;  /* 0x0000e200ff067b82 */ /* 0x000e620000000a00 */
[----:B------:R-:W2:Y:S01]  /*05c0*/  LDCU.64 UR6, c[0x0][0x380] ;  /* 0x00007000ff0677ac */ /* 0x000ea20008000a00 */
[----:B------:R-:W-:Y:S01]  /*05d0*/  IMAD.U32 R9, RZ, RZ, UR4 ;  /* 0x00000004ff097e24 */ /* 0x000fe2000f8e00ff */
[C---:B------:R-:W-:Y:S02]  /*05e0*/  IADD3 R3, PT, PT, R13.reuse, UR4, RZ ;  /* 0x000000040d037c10 */ /* 0x040fe4000fffe0ff */
[----:B------:R-:W-:Y:S01]  /*05f0*/  IADD3 R10, P0, PT, R13, UR4, RZ ;  /* 0x000000040d0a7c10 */ /* 0x000fe2000ff1e0ff */
[----:B------:R-:W-:Y:S01]  /*0600*/  IMAD R9, R9, UR20, R0 ;  /* 0x0000001409097c24 */ /* 0x000fe2000f8e0200 */
[----:B------:R-:W-:Y:S01]  /*0610*/  MOV R11, UR20 ;  /* 0x00000014000b7c02 */ /* 0x000fe20008000f00 */
[----:B------:R-:W3:Y:S01]  /*0620*/  LDC.64 R4, c[0x0][0x380] ;  /* 0x0000e000ff047b82 */ /* 0x000ee20000000a00 */
[----:B------:R-:W-:Y:S01]  /*0630*/  MOV R15, UR20 ;  /* 0x00000014000f7c02 */ /* 0x000fe20008000f00 */
[----:B-1----:R-:W-:Y:S01]  /*0640*/  IMAD.WIDE R6, R9, 0x4, R6 ;  /* 0x0000000409067825 */ /* 0x002fe200078e0206 */
[----:B------:R-:W-:-:S05]  /*0650*/  MOV R9, UR20 ;  /* 0x0000001400097c02 */ /* 0x000fca0008000f00 */
[----:B------:R-:W-:Y:S02]  /*0660*/  IMAD.WIDE R8, R9, 0x4, R6 ;  /* 0x0000000409087825 */ /* 0x000fe400078e0206 */
[----:B0-----:R-:W4:Y:S02]  /*0670*/  LDG.E R6, desc[UR18][R6.64] ;  /* 0x0000001206067981 */ /* 0x001f24000c1e1900 */
[----:B---3--:R-:W-:Y:S01]  /*0680*/  IMAD.WIDE.U32 R4, R3, 0x4, R4 ;  /* 0x0000000403047825 */ /* 0x008fe200078e0004 */
[----:B------:R-:W-:Y:S01]  /*0690*/  IADD3.X R3, PT, PT, RZ, RZ, RZ, P0, !PT ;  /* 0x000000ffff037210 */ /* 0x000fe200007fe4ff */
[----:B------:R-:W3:Y:S01]  /*06a0*/  LDG.E R17, desc[UR18][R8.64] ;  /* 0x0000001208117981 */ /* 0x000ee2000c1e1900 */
[----:B--2---:R-:W-:-:S03]  /*06b0*/  LEA R2, P0, R10, UR6, 0x2 ;  /* 0x000000060a027c11 */ /* 0x004fc6000f8010ff */
[----:B------:R-:W4:Y:S01]  /*06c0*/  LDG.E R5, desc[UR18][R4.64] ;  /* 0x0000001204057981 */ /* 0x000f22000c1e1900 */
[----:B------:R-:W-:Y:S01]  /*06d0*/  LEA.HI.X R3, R10, UR7, R3, 0x2, P0 ;  /* 0x000000070a037c11 */ /* 0x000fe200080f1403 */
[----:B------:R-:W-:-:S04]  /*06e0*/  IMAD.WIDE R10, R11, 0x4, R8 ;  /* 0x000000040b0a7825 */ /* 0x000fc800078e0208 */
[----:B------:R-:W3:Y:S01]  /*06f0*/  LDG.E R16, desc[UR18][R2.64+0x4] ;  /* 0x0000041202107981 */ /* 0x000ee2000c1e1900 */
[----:B------:R-:W-:-:S03]  /*0700*/  IMAD.WIDE R14, R15, 0x4, R10 ;  /* 0x000000040f0e7825 */ /* 0x000fc600078e020a */
[----:B------:R-:W2:Y:S04]  /*0710*/  LDG.E R19, desc[UR18][R10.64] ;  /* 0x000000120a137981 */ /* 0x000ea8000c1e1900 */
[----:B------:R-:W2:Y:S04]  /*0720*/  LDG.E R18, desc[UR18][R2.64+0x8] ;  /* 0x0000081202127981 */ /* 0x000ea8000c1e1900 */
[----:B------:R-:W5:Y:S04]  /*0730*/  LDG.E R20, desc[UR18][R2.64+0xc] ;  /* 0x00000c1202147981 */ /* 0x000f68000c1e1900 */
[----:B------:R-:W5:Y:S01]  /*0740*/  LDG.E R14, desc[UR18][R14.64] ;  /* 0x000000120e0e7981 */ /* 0x000f62000c1e1900 */
[----:B------:R-:W-:Y:S01]  /*0750*/  UIADD3 UR4, UPT, UPT, UR4, 0x4, URZ ;  /* 0x0000000404047890 */ /* 0x000fe2000fffe0ff */
[----:B----4-:R-:W-:-:S04]  /*0760*/  FFMA R5, R5, R6, R12 ;  /* 0x0000000605057223 */ /* 0x010fc8000000000c */
[----:B---3--:R-:W-:-:S04]  /*0770*/  FFMA R5, R16, R17, R5 ;  /* 0x0000001110057223 */ /* 0x008fc80000000005 */
[----:B--2---:R-:W-:-:S04]  /*0780*/  FFMA R5, R18, R19, R5 ;  /* 0x0000001312057223 */ /* 0x004fc80000000005 */
[----:B-----5:R-:W-:-:S07]  /*0790*/  FFMA R12, R20, R14, R5 ;  /* 0x0000000e140c7223 */ /* 0x020fce0000000005 */
.L_x_3:
[----:B------:R-:W-:Y:S05]  /*07a0*/  BRA.U !UP1, `(.L_x_2) ;  /* 0x0000000109a87547 */ /* 0x000fea000b800000 */
[----:B------:R-:W-:Y:S01]  /*07b0*/  UISETP.NE.AND UP0, UPT, UR5, 0x1, UPT ;  /* 0x000000010500788c */ /* 0x000fe2000bf05270 */
[----:B------:R-:W-:Y:S01]  /*07c0*/  MOV R7, UR4 ;  /* 0x0000000400077c02 */ /* 0x000fe20008000f00 */
[----:B------:R-:W-:Y:S02]  /*07d0*/  ULOP3.LUT UR5, UR20, 0x1, URZ, 0xc0, !UPT ;  /* 0x0000000114057892 */ /* 0x000fe4000f8ec0ff */
[----:B------:R-:W-:Y:S02]  /*07e0*/  MOV R15, UR20 ;  /* 0x00000014000f7c02 */ /* 0x000fe40008000f00 */
[----:B------:R-:W-:Y:S01]  /*07f0*/  UISETP.NE.U32.AND UP1, UPT, UR5, 0x1, UPT ;  /* 0x000000010500788c */ /* 0x000fe2000bf25070 */
[----:B------:R-:W-:-:S04]  /*0800*/  PLOP3.LUT P1, PT, PT, PT, UP0, 0x80, 0x8 ;  /* 0x000000000008781c */ /* 0x000fc80003f2f008 */
[----:B------:R-:W1:Y:S01]  /*0810*/  @UP0 LDCU.128 UR8, c[0x0][0x380] ;  /* 0x00007000ff0807ac */ /* 0x000e620008000c00 */
[----:B------:R-:W-:Y:S01]  /*0820*/  PLOP3.LUT P0, PT, PT, PT, UP1, 0x80, 0x8 ;  /* 0x000000000008781c */ /* 0x000fe20003f0f018 */
[----:B------:R-:W2:Y:S04]  /*0830*/  @UP0 LDCU.64 UR6, c[0x0][0x380] ;  /* 0x00007000ff0607ac */ /* 0x000ea80008000a00 */
[----:B------:R-:W3:Y:S03]  /*0840*/  @!UP1 LDCU.128 UR12, c[0x0][0x380] ;  /* 0x00007000ff0c97ac */ /* 0x000ee60008000c00 */
[C---:B------:R-:W-:Y:S02]  /*0850*/  @P1 IADD3 R3, PT, PT, R13.reuse, UR4, RZ ;  /* 0x000000040d031c10 */ /* 0x040fe4000fffe0ff */
[----:B------:R-:W-:Y:S01]  /*0860*/  @P1 IADD3 R6, P2, PT, R13, UR4, RZ ;  /* 0x000000040d061c10 */ /* 0x000fe2000ff5e0ff */
[----:B------:R-:W-:Y:S01]  /*0870*/  @UP0 UIADD3 UR4, UPT, UPT, UR4, 0x2, URZ ;  /* 0x0000000204040890 */ /* 0x000fe2000fffe0ff */
[----:B-1----:R-:W-:Y:S01]  /*0880*/  MOV R11, UR9 ;  /* 0x00000009000b7c02 */ /* 0x002fe20008000f00 */
[----:B------:R-:W-:Y:S01]  /*0890*/  IMAD.U32 R10, RZ, RZ, UR8 ;  /* 0x00000008ff0a7e24 */ /* 0x000fe2000f8e00ff */
[----:B------:R-:W-:-:S02]  /*08a0*/  MOV R4, UR10 ;  /* 0x0000000a00047c02 */ /* 0x000fc40008000f00 */
[----:B------:R-:W-:Y:S01]  /*08b0*/  MOV R5, UR11 ;  /* 0x0000000b00057c02 */ /* 0x000fe20008000f00 */
[----:B------:R-:W-:-:S04]  /*08c0*/  @P1 IMAD.WIDE.U32 R10, R3, 0x4, R10 ;  /* 0x00000004030a1825 */ /* 0x000fc800078e000a */
[----:B------:R-:W-:Y:S01]  /*08d0*/  @P1 IMAD R3, R7, UR20, R0 ;  /* 0x0000001407031c24 */ /* 0x000fe2000f8e0200 */
[----:B------:R-:W-:Y:S01]  /*08e0*/  @P1 IADD3.X R7, PT, PT, RZ, RZ, RZ, P2, !PT ;  /* 0x000000ffff071210 */ /* 0x000fe200017fe4ff */
[----:B------:R-:W-:Y:S01]  /*08f0*/  IMAD.U32 R19, RZ, RZ, UR4 ;  /* 0x00000004ff137e24 */ /* 0x000fe2000f8e00ff */
[C---:B--2---:R-:W-:Y:S01]  /*0900*/  @P1 LEA R2, P2, R6.reuse, UR6, 0x2 ;  /* 0x0000000606021c11 */ /* 0x044fe2000f8410ff */
[----:B------:R-:W-:Y:S01]  /*0910*/  @P1 IMAD.WIDE R4, R3, 0x4, R4 ;  /* 0x0000000403041825 */ /* 0x000fe200078e0204 */
[----:B------:R-:W-:Y:S01]  /*0920*/  @!P0 IADD3 R17, PT, PT, R13, UR4, RZ ;  /* 0x000000040d118c10 */ /* 0x000fe2000fffe0ff */
[----:B0-----:R-:W2:Y:S01]  /*0930*/  @P1 LDG.E R11, desc[UR18][R10.64] ;  /* 0x000000120a0b1981 */ /* 0x001ea2000c1e1900 */
[----:B------:R-:W-:Y:S01]  /*0940*/  @P1 LEA.HI.X R3, R6, UR7, R7, 0x2, P2 ;  /* 0x0000000706031c11 */ /* 0x000fe200090f1407 */
[----:B------:R-:W-:Y:S01]  /*0950*/  @!P0 IMAD R19, R19, UR20, R0 ;  /* 0x0000001413138c24 */ /* 0x000fe2000f8e0200 */
[----:B---3--:R-:W-:Y:S01]  /*0960*/  MOV R6, UR12 ;  /* 0x0000000c00067c02 */ /* 0x008fe20008000f00 */
[----:B------:R-:W-:Y:S01]  /*0970*/  @P1 IMAD.WIDE R14, R15, 0x4, R4 ;  /* 0x000000040f0e1825 */ /* 0x000fe200078e0204 */
[----:B------:R-:W-:Y:S01]  /*0980*/  MOV R7, UR13 ;  /* 0x0000000d00077c02 */ /* 0x000fe20008000f00 */
[----:B------:R-:W2:Y:S01]  /*0990*/  @P1 LDG.E R4, desc[UR18][R4.64] ;  /* 0x0000001204041981 */ /* 0x000ea2000c1e1900 */
[----:B------:R-:W-:-:S02]  /*09a0*/  MOV R8, UR14 ;  /* 0x0000000e00087c02 */ /* 0x000fc40008000f00 */
[----:B------:R-:W-:Y:S01]  /*09b0*/  MOV R9, UR15 ;  /* 0x0000000f00097c02 */ /* 0x000fe20008000f00 */
[----:B------:R-:W-:Y:S01]  /*09c0*/  @!P0 IMAD.WIDE.U32 R6, R17, 0x4, R6 ;  /* 0x0000000411068825 */ /* 0x000fe200078e0006 */
[----:B------:R-:W3:Y:S03]  /*09d0*/  @P1 LDG.E R14, desc[UR18][R14.64] ;  /* 0x000000120e0e1981 */ /* 0x000ee6000c1e1900 */
[----:B------:R-:W-:Y:S01]  /*09e0*/  @!P0 IMAD.WIDE R8, R19, 0x4, R8 ;  /* 0x0000000413088825 */ /* 0x000fe200078e0208 */
[----:B------:R-:W3:Y:S04]  /*09f0*/  @P1 LDG.E R2, desc[UR18][R2.64+0x4] ;  /* 0x0000041202021981 */ /* 0x000ee8000c1e1900 */
[----:B------:R-:W4:Y:S04]  /*0a00*/  @!P0 LDG.E R7, desc[UR18][R6.64] ;  /* 0x0000001206078981 */ /* 0x000f28000c1e1900 */
[----:B------:R-:W4:Y:S01]  /*0a10*/  @!P0 LDG.E R8, desc[UR18][R8.64] ;  /* 0x0000001208088981 */ /* 0x000f22000c1e1900 */
[----:B--2---:R-:W-:-:S04]  /*0a20*/  @P1 FFMA R11, R11, R4, R12 ;  /* 0x000000040b0b1223 */ /* 0x004fc8000000000c */
[----:B---3--:R-:W-:-:S04]  /*0a30*/  @P1 FFMA R12, R2, R14, R11 ;  /* 0x0000000e020c1223 */ /* 0x008fc8000000000b */
[----:B----4-:R-:W-:-:S07]  /*0a40*/  @!P0 FFMA R12, R7, R8, R12 ;  /* 0x00000008070c8223 */ /* 0x010fce000000000c */
.L_x_2:
[----:B------:R-:W1:Y:S01]  /*0a50*/  LDC.64 R2, c[0x0][0x390] ;  /* 0x0000e400ff027b82 */ /* 0x000e620000000a00 */
[----:B------:R-:W-:-:S05]  /*0a60*/  IADD3 R13, PT, PT, R0, R13, RZ ;  /* 0x0000000d000d7210 */ /* 0x000fca0007ffe0ff */
[----:B-1----:R-:W-:-:S05]  /*0a70*/  IMAD.WIDE R2, R13, 0x4, R2 ;  /* 0x000000040d027825 */ /* 0x002fca00078e0202 */
[----:B0-----:R-:W-:Y:S01]  /*0a80*/  STG.E desc[UR18][R2.64], R12 ;  /* 0x0000000c02007986 */ /* 0x001fe2000c101912 */
[----:B------:R-:W-:Y:S05]  /*0a90*/  EXIT ;  /* 0x000000000000794d */ /* 0x000fea0003800000 */
.L_x_4:
[----:B------:R-:W-:-:S00]  /*0aa0*/  BRA `(.L_x_4) ;  /* 0xfffffffc00fc7947 */ /* 0x000fc0000383ffff */
[----:B------:R-:W-:-:S00]  /*0ab0*/  NOP ;  /* 0x0000000000007918 */ /* 0x000fc00000000000 */
        /* <DEDUP_REMOVED lines=12> */
.L_x_5:


//--------------------- .nv.shared.reserved.0     --------------------------
	.section	.nv.shared.reserved.0,"aw",@nobits
	.weak		__nv_reservedSMEM_offset_0_alias
	.size		__nv_reservedSMEM_offset_0_alias, 0, 64
	.other		__nv_reservedSMEM_offset_0_alias,@"STO_CUDA_RESERVED_SHARED STV_DEFAULT"
__nv_reservedSMEM_offset_0_alias:
	.zero		0
	.zero		64


//--------------------- .nv.constant0._Z15gpu_matrix_multPfS_S_i --------------------------
	.section	.nv.constant0._Z15gpu_matrix_multPfS_S_i,"a",@progbits
	.sectionflags	@""
	.align	4
.nv.constant0._Z15gpu_matrix_multPfS_S_i:
	.zero		924


//--------------------- SYMBOLS --------------------------

	.type		.nv.reservedSmem.offset0,@object
	.size		.nv.reservedSmem.offset0,0x4
